	.headerflags	@"EF_CUDA_TEXMODE_UNIFIED EF_CUDA_64BIT_ADDRESS EF_CUDA_ACCELERATORS EF_CUDA_SM90 EF_CUDA_VIRTUAL_SM(EF_CUDA_SM90)"
	.elftype	@"ET_EXEC"


//--------------------- .nv.info                  --------------------------
	.section	.nv.info,"",@"SHT_CUDA_INFO"
	.align	4


	//----- nvinfo : EIATTR_REGCOUNT
	.align		4
        /*0000*/ 	.byte	0x04, 0x2f
        /*0002*/ 	.short	(.L_3 - .L_2)
	.align		4
.L_2:
        /*0004*/ 	.word	index@(triton_poi_fused_clone_convolution_7)
        /*0008*/ 	.word	0x00000018


	//----- nvinfo : EIATTR_MIN_STACK_SIZE
	.align		4
.L_3:
        /*000c*/ 	.byte	0x04, 0x12
        /*000e*/ 	.short	(.L_5 - .L_4)
	.align		4
.L_4:
        /*0010*/ 	.word	index@(triton_poi_fused_clone_convolution_7)
        /*0014*/ 	.word	0x00000000


	//----- nvinfo : EIATTR_FRAME_SIZE
	.align		4
.L_5:
        /*0018*/ 	.byte	0x04, 0x11
        /*001a*/ 	.short	(.L_7 - .L_6)
	.align		4
.L_6:
        /*001c*/ 	.word	index@(triton_poi_fused_clone_convolution_7)
        /*0020*/ 	.word	0x00000000


	//----- nvinfo : EIATTR_MIN_STACK_SIZE
	.align		4
.L_7:
        /*0024*/ 	.byte	0x04, 0x12
        /*0026*/ 	.short	(.L_9 - .L_8)
	.align		4
.L_8:
        /*0028*/ 	.word	index@(triton_poi_fused_clone_convolution_7)
        /*002c*/ 	.word	0x00000000
.L_9:


//--------------------- .nv.info.triton_poi_fused_clone_convolution_7 --------------------------
	.section	.nv.info.triton_poi_fused_clone_convolution_7,"",@"SHT_CUDA_INFO"
	.sectionflags	@""
	.align	4


	//----- nvinfo : EIATTR_CUDA_API_VERSION
	.align		4
        /*0000*/ 	.byte	0x04, 0x37
        /*0002*/ 	.short	(.L_11 - .L_10)
.L_10:
        /*0004*/ 	.word	0x0000007c


	//----- nvinfo : EIATTR_KPARAM_INFO
	.align		4
.L_11:
        /*0008*/ 	.byte	0x04, 0x17
        /*000a*/ 	.short	(.L_13 - .L_12)
.L_12:
        /*000c*/ 	.word	0x00000000
        /*0010*/ 	.short	0x0007
        /*0012*/ 	.short	0x0038
        /*0014*/ 	.byte	0x00, 0xf0, 0x11, 0x00


	//----- nvinfo : EIATTR_KPARAM_INFO
	.align		4
.L_13:
        /*0018*/ 	.byte	0x04, 0x17
        /*001a*/ 	.short	(.L_15 - .L_14)
.L_14:
        /*001c*/ 	.word	0x00000000
        /*0020*/ 	.short	0x0006
        /*0022*/ 	.short	0x0030
        /*0024*/ 	.byte	0x00, 0xf4, 0x21, 0x00


	//----- nvinfo : EIATTR_KPARAM_INFO
	.align		4
.L_15:
        /*0028*/ 	.byte	0x04, 0x17
        /*002a*/ 	.short	(.L_17 - .L_16)
.L_16:
        /*002c*/ 	.word	0x00000000
        /*0030*/ 	.short	0x0005
        /*0032*/ 	.short	0x0028
        /*0034*/ 	.byte	0x00, 0xf4, 0x21, 0x00


	//----- nvinfo : EIATTR_KPARAM_INFO
	.align		4
.L_17:
        /*0038*/ 	.byte	0x04, 0x17
        /*003a*/ 	.short	(.L_19 - .L_18)
.L_18:
        /*003c*/ 	.word	0x00000000
        /*0040*/ 	.short	0x0004
        /*0042*/ 	.short	0x0020
        /*0044*/ 	.byte	0x00, 0xf4, 0x21, 0x00


	//----- nvinfo : EIATTR_KPARAM_INFO
	.align		4
.L_19:
        /*0048*/ 	.byte	0x04, 0x17
        /*004a*/ 	.short	(.L_21 - .L_20)
.L_20:
        /*004c*/ 	.word	0x00000000
        /*0050*/ 	.short	0x0003
        /*0052*/ 	.short	0x0018
        /*0054*/ 	.byte	0x00, 0xf4, 0x21, 0x00


	//----- nvinfo : EIATTR_KPARAM_INFO
	.align		4
.L_21:
        /*0058*/ 	.byte	0x04, 0x17
        /*005a*/ 	.short	(.L_23 - .L_22)
.L_22:
        /*005c*/ 	.word	0x00000000
        /*0060*/ 	.short	0x0002
        /*0062*/ 	.short	0x0010
        /*0064*/ 	.byte	0x00, 0xf4, 0x21, 0x00


	//----- nvinfo : EIATTR_KPARAM_INFO
	.align		4
.L_23:
        /*0068*/ 	.byte	0x04, 0x17
        /*006a*/ 	.short	(.L_25 - .L_24)
.L_24:
        /*006c*/ 	.word	0x00000000
        /*0070*/ 	.short	0x0001
        /*0072*/ 	.short	0x0008
        /*0074*/ 	.byte	0x00, 0xf4, 0x21, 0x00


	//----- nvinfo : EIATTR_KPARAM_INFO
	.align		4
.L_25:
        /*0078*/ 	.byte	0x04, 0x17
        /*007a*/ 	.short	(.L_27 - .L_26)
.L_26:
        /*007c*/ 	.word	0x00000000
        /*0080*/ 	.short	0x0000
        /*0082*/ 	.short	0x0000
        /*0084*/ 	.byte	0x00, 0xf4, 0x21, 0x00


	//----- nvinfo : EIATTR_SPARSE_MMA_MASK
	.align		4
.L_27:
        /*0088*/ 	.byte	0x03, 0x50
        /*008a*/ 	.short	0x0000


	//----- nvinfo : EIATTR_MAXREG_COUNT
	.align		4
        /*008c*/ 	.byte	0x03, 0x1b
        /*008e*/ 	.short	0x00ff


	//----- nvinfo : EIATTR_EXIT_INSTR_OFFSETS
	.align		4
        /*0090*/ 	.byte	0x04, 0x1c
        /*0092*/ 	.short	(.L_29 - .L_28)


	//   ....[0]....
.L_28:
        /*0094*/ 	.word	0x000004b0


	//----- nvinfo : EIATTR_REQNTID
	.align		4
.L_29:
        /*0098*/ 	.byte	0x04, 0x10
        /*009a*/ 	.short	(.L_31 - .L_30)
.L_30:
        /*009c*/ 	.word	0x00000100
        /*00a0*/ 	.word	0x00000001
        /*00a4*/ 	.word	0x00000001


	//----- nvinfo : EIATTR_CBANK_PARAM_SIZE
	.align		4
.L_31:
        /*00a8*/ 	.byte	0x03, 0x19
        /*00aa*/ 	.short	0x003c


	//----- nvinfo : EIATTR_PARAM_CBANK
	.align		4
        /*00ac*/ 	.byte	0x04, 0x0a
        /*00ae*/ 	.short	(.L_33 - .L_32)
	.align		4
.L_32:
        /*00b0*/ 	.word	index@(.nv.constant0.triton_poi_fused_clone_convolution_7)
        /*00b4*/ 	.short	0x0210
        /*00b6*/ 	.short	0x003c


	//----- nvinfo : EIATTR_SW_WAR
	.align		4
.L_33:
        /*00b8*/ 	.byte	0x04, 0x36
        /*00ba*/ 	.short	(.L_35 - .L_34)
.L_34:
        /*00bc*/ 	.word	0x00000008
.L_35:


//--------------------- .nv.callgraph             --------------------------
	.section	.nv.callgraph,"",@"SHT_CUDA_CALLGRAPH"
	.align	4
	.sectionentsize	8
	.align		4
        /*0000*/ 	.word	0x00000000
	.align		4
        /*0004*/ 	.word	0xffffffff
	.align		4
        /*0008*/ 	.word	0x00000000
	.align		4
        /*000c*/ 	.word	0xfffffffe
	.align		4
        /*0010*/ 	.word	0x00000000
	.align		4
        /*0014*/ 	.word	0xfffffffd
	.align		4
        /*0018*/ 	.word	0x00000000
	.align		4
        /*001c*/ 	.word	0xfffffffc


//--------------------- .nv.constant4             --------------------------
	.section	.nv.constant4,"a",@progbits
	.align	8
	.align		8
.nv.constant4:
        /*0000*/ 	.dword	_$_str
	.align		8
        /*0008*/ 	.dword	_$_str_$_2


//--------------------- .text.triton_poi_fused_clone_convolution_7 --------------------------
	.section	.text.triton_poi_fused_clone_convolution_7,"ax",@progbits
	.align	128
        .global         triton_poi_fused_clone_convolution_7
        .type           triton_poi_fused_clone_convolution_7,@function
        .size           triton_poi_fused_clone_convolution_7,(.L_x_1 - triton_poi_fused_clone_convolution_7)
        .other          triton_poi_fused_clone_convolution_7,@"STO_CUDA_ENTRY STV_DEFAULT"
triton_poi_fused_clone_convolution_7:
.text.triton_poi_fused_clone_convolution_7:
[----:B------:R-:W-:Y:S01]  /*0000*/  LDC R1, c[0x0][0x28] ;  /* 0x00000a00ff017b82 */ /* 0x000fe20000000800 */
[----:B------:R-:W1:Y:S07]  /*0010*/  S2R R0, SR_TID.X ;  /* 0x0000000000007919 */ /* 0x000e6e0000002100 */
[----:B------:R-:W2:Y:S01]  /*0020*/  LDC.64 R20, c[0x0][0x228] ;  /* 0x00008a00ff147b82 */ /* 0x000ea20000000a00 */
[----:B------:R-:W-:Y:S01]  /*0030*/  ULDC.64 UR4, c[0x0][0x208] ;  /* 0x0000820000047ab9 */ /* 0x000fe20000000a00 */
[----:B------:R-:W3:Y:S06]  /*0040*/  S2R R10, SR_CTAID.X ;  /* 0x00000000000a7919 */ /* 0x000eec0000002500 */
[----:B------:R-:W4:Y:S08]  /*0050*/  LDC.64 R18, c[0x0][0x218] ;  /* 0x00008600ff127b82 */ /* 0x000f300000000a00 */
[----:B------:R-:W5:Y:S08]  /*0060*/  LDC.64 R16, c[0x0][0x220] ;  /* 0x00008800ff107b82 */ /* 0x000f700000000a00 */
[----:B------:R-:W4:Y:S01]  /*0070*/  LDC.64 R6, c[0x0][0x230] ;  /* 0x00008c00ff067b82 */ /* 0x000f220000000a00 */
[----:B-1----:R-:W-:-:S07]  /*0080*/  IMAD.SHL.U32 R0, R0, 0x2, RZ ;  /* 0x0000000200007824 */ /* 0x002fce00078e00ff */
[----:B------:R-:W1:Y:S01]  /*0090*/  LDC.64 R8, c[0x0][0x238] ;  /* 0x00008e00ff087b82 */ /* 0x000e620000000a00 */
[----:B------:R-:W-:-:S05]  /*00a0*/  LOP3.LUT R11, R0, 0x1fe, RZ, 0xc0, !PT ;  /* 0x000001fe000b7812 */ /* 0x000fca00078ec0ff */
[----:B---3--:R-:W-:-:S05]  /*00b0*/  IMAD R11, R10, 0x200, R11 ;  /* 0x000002000a0b7824 */ /* 0x008fca00078e020b */
[----:B------:R-:W-:-:S04]  /*00c0*/  SHF.R.S32.HI R12, RZ, 0x1f, R11 ;  /* 0x0000001fff0c7819 */ /* 0x000fc8000001140b */
[----:B------:R-:W-:-:S04]  /*00d0*/  LEA.HI R12, R12, R11, RZ, 0x8 ;  /* 0x0000000b0c0c7211 */ /* 0x000fc800078f40ff */
[--C-:B------:R-:W-:Y:S02]  /*00e0*/  SHF.R.S32.HI R0, RZ, 0x8, R12.reuse ;  /* 0x00000008ff007819 */ /* 0x100fe4000001140c */
[----:B------:R-:W-:-:S04]  /*00f0*/  SHF.R.S32.HI R3, RZ, 0x1f, R12 ;  /* 0x0000001fff037819 */ /* 0x000fc8000001140c */
[----:B------:R-:W-:-:S04]  /*0100*/  LEA.HI R3, R3, R0, RZ, 0xa ;  /* 0x0000000003037211 */ /* 0x000fc800078f50ff */
[----:B------:R-:W-:-:S05]  /*0110*/  LOP3.LUT R3, R3, 0xfffffc00, RZ, 0xc0, !PT ;  /* 0xfffffc0003037812 */ /* 0x000fca00078ec0ff */
[----:B------:R-:W-:Y:S02]  /*0120*/  IMAD.IADD R15, R0, 0x1, -R3 ;  /* 0x00000001000f7824 */ /* 0x000fe400078e0a03 */
[----:B------:R-:W3:Y:S02]  /*0130*/  LDC.64 R2, c[0x0][0x210] ;  /* 0x00008400ff027b82 */ /* 0x000ee40000000a00 */
[----:B--2---:R-:W-:-:S05]  /*0140*/  IMAD.WIDE R20, R15, 0x4, R20 ;  /* 0x000000040f147825 */ /* 0x004fca00078e0214 */
[----:B------:R2:W2:Y:S01]  /*0150*/  LDG.E.EL R13, desc[UR4][R20.64] ;  /* 0x00000004140d7981 */ /* 0x0004a2000c2e1900 */
[----:B----4-:R-:W-:-:S04]  /*0160*/  IMAD.WIDE R18, R15, 0x4, R18 ;  /* 0x000000040f127825 */ /* 0x010fc800078e0212 */
[----:B-----5:R-:W-:Y:S01]  /*0170*/  IMAD.WIDE R16, R15, 0x4, R16 ;  /* 0x000000040f107825 */ /* 0x020fe200078e0210 */
[----:B------:R4:W5:Y:S05]  /*0180*/  LDG.E.EL R14, desc[UR4][R18.64] ;  /* 0x00000004120e7981 */ /* 0x00096a000c2e1900 */
[----:B------:R1:W5:Y:S01]  /*0190*/  LDG.E.EL R16, desc[UR4][R16.64] ;  /* 0x0000000410107981 */ /* 0x000362000c2e1900 */
[----:B---3--:R-:W-:-:S05]  /*01a0*/  IMAD.WIDE R2, R11, 0x4, R2 ;  /* 0x000000040b027825 */ /* 0x008fca00078e0202 */
[----:B------:R-:W5:Y:S01]  /*01b0*/  LDG.E.64 R4, desc[UR4][R2.64] ;  /* 0x0000000402047981 */ /* 0x000f62000c1e1b00 */
[----:B0-2---:R-:W-:-:S04]  /*01c0*/  IMAD.WIDE R20, R15, 0x4, R6 ;  /* 0x000000040f147825 */ /* 0x005fc800078e0206 */
[----:B-1----:R-:W-:Y:S01]  /*01d0*/  IMAD.WIDE R8, R15, 0x4, R8 ;  /* 0x000000040f087825 */ /* 0x002fe200078e0208 */
[----:B------:R-:W2:Y:S04]  /*01e0*/  LDG.E.EL R6, desc[UR4][R20.64] ;  /* 0x0000000414067981 */ /* 0x000ea8000c2e1900 */
[----:B------:R0:W2:Y:S01]  /*01f0*/  LDG.E.EL R7, desc[UR4][R8.64] ;  /* 0x0000000408077981 */ /* 0x0000a2000c2e1900 */
[----:B------:R-:W-:-:S04]  /*0200*/  SHF.R.S32.HI R10, RZ, 0x16, R10 ;  /* 0x00000016ff0a7819 */ /* 0x000fc8000001140a */
[----:B------:R-:W-:Y:S01]  /*0210*/  SGXT R10, R10, 0x1 ;  /* 0x000000010a0a781a */ /* 0x000fe20000000200 */
[----:B----4-:R-:W-:-:S03]  /*0220*/  IMAD.MOV.U32 R18, RZ, RZ, 0x3e800000 ;  /* 0x3e800000ff127424 */ /* 0x010fc600078e00ff */
[CC--:B------:R-:W-:Y:S02]  /*0230*/  LEA.HI R17, R10.reuse, R11.reuse, RZ, 0x12 ;  /* 0x0000000b0a117211 */ /* 0x0c0fe400078f90ff */
[-C--:B------:R-:W-:Y:S02]  /*0240*/  LEA.HI R10, R10, R11.reuse, RZ, 0xd ;  /* 0x0000000b0a0a7211 */ /* 0x080fe400078f68ff */
[----:B0-----:R-:W-:Y:S02]  /*0250*/  LOP3.LUT R8, R12, 0xffffff00, RZ, 0xc0, !PT ;  /* 0xffffff000c087812 */ /* 0x001fe400078ec0ff */
[----:B------:R-:W-:Y:S02]  /*0260*/  LOP3.LUT R17, R17, 0xfffc0000, RZ, 0xc0, !PT ;  /* 0xfffc000011117812 */ /* 0x000fe400078ec0ff */
[----:B------:R-:W-:Y:S02]  /*0270*/  SHF.R.S32.HI R12, RZ, 0xd, R10 ;  /* 0x0000000dff0c7819 */ /* 0x000fe4000001140a */
[----:B------:R-:W-:-:S02]  /*0280*/  IADD3 R20, R17, R11, -R8 ;  /* 0x0000000b11147210 */ /* 0x000fc40007ffe808 */
[----:B------:R-:W0:Y:S01]  /*0290*/  LDC.64 R8, c[0x0][0x240] ;  /* 0x00009000ff087b82 */ /* 0x000e220000000a00 */
[----:B------:R-:W-:Y:S02]  /*02a0*/  LEA.HI R10, R12, R12, RZ, 0x5 ;  /* 0x0000000c0c0a7211 */ /* 0x000fe400078f28ff */
[----:B------:R-:W-:-:S04]  /*02b0*/  LEA.HI R11, R0, R0, RZ, 0x5 ;  /* 0x00000000000b7211 */ /* 0x000fc800078f28ff */
[----:B------:R-:W-:-:S05]  /*02c0*/  LOP3.LUT R11, R11, 0x7ffe0, RZ, 0xc0, !PT ;  /* 0x0007ffe00b0b7812 */ /* 0x000fca00078ec0ff */
[----:B------:R-:W-:Y:S02]  /*02d0*/  IMAD.IADD R11, R0, 0x1, -R11 ;  /* 0x00000001000b7824 */ /* 0x000fe400078e0a0b */
[----:B------:R-:W-:-:S04]  /*02e0*/  FADD R13, R13, 9.9999997473787516356e-06 ;  /* 0x3727c5ac0d0d7421 */ /* 0x000fc80000000000 */
[----:B------:R-:W1:Y:S02]  /*02f0*/  MUFU.SQRT R15, R13 ;  /* 0x0000000d000f7308 */ /* 0x000e640000002000 */
[C---:B-1----:R-:W-:Y:S02]  /*0300*/  FSETP.GT.AND P0, PT, R15.reuse, 8.50705917302346158658e+37, PT ;  /* 0x7e8000000f00780b */ /* 0x042fe40003f04000 */
[----:B------:R-:W-:-:S11]  /*0310*/  FSETP.GEU.AND P1, PT, R15, 1.175494350822287508e-38, PT ;  /* 0x008000000f00780b */ /* 0x000fd60003f2e000 */
[----:B------:R-:W-:-:S04]  /*0320*/  @P0 FMUL R15, R15, 0.25 ;  /* 0x3e8000000f0f0820 */ /* 0x000fc80000400000 */
[----:B------:R-:W-:-:S06]  /*0330*/  @!P1 FMUL R15, R15, 16777216 ;  /* 0x4b8000000f0f9820 */ /* 0x000fcc0000400000 */
[----:B------:R-:W1:Y:S01]  /*0340*/  MUFU.RCP R15, R15 ;  /* 0x0000000f000f7308 */ /* 0x000e620000001000 */
[----:B------:R-:W-:Y:S01]  /*0350*/  FSEL R18, R18, 1, P0 ;  /* 0x3f80000012127808 */ /* 0x000fe20000000000 */
[--C-:B-----5:R-:W-:Y:S01]  /*0360*/  FADD R4, R4, R14.reuse ;  /* 0x0000000e04047221 */ /* 0x120fe20000000000 */
[----:B------:R-:W-:Y:S01]  /*0370*/  FADD R5, R5, R14 ;  /* 0x0000000e05057221 */ /* 0x000fe20000000000 */
[----:B------:R-:W-:Y:S02]  /*0380*/  LOP3.LUT R13, R10, 0xffffe0, RZ, 0xc0, !PT ;  /* 0x00ffffe00a0d7812 */ /* 0x000fe400078ec0ff */
[----:B------:R-:W-:Y:S01]  /*0390*/  @!P1 FMUL R18, R18, 16777216 ;  /* 0x4b80000012129820 */ /* 0x000fe20000400000 */
[C---:B------:R-:W-:Y:S01]  /*03a0*/  FADD R10, -R16.reuse, R4 ;  /* 0x00000004100a7221 */ /* 0x040fe20000000100 */
[----:B------:R-:W-:Y:S01]  /*03b0*/  FADD R16, -R16, R5 ;  /* 0x0000000510107221 */ /* 0x000fe20000000100 */
[----:B------:R-:W-:Y:S01]  /*03c0*/  IADD3 R13, R12, -R13, RZ ;  /* 0x8000000d0c0d7210 */ /* 0x000fe20007ffe0ff */
[----:B-1----:R-:W-:-:S04]  /*03d0*/  FMUL R15, R15, R18 ;  /* 0x000000120f0f7220 */ /* 0x002fc80000400000 */
[----:B------:R-:W-:Y:S02]  /*03e0*/  IMAD R20, R13, 0x100, R20 ;  /* 0x000001000d147824 */ /* 0x000fe400078e0214 */
[-C--:B------:R-:W-:Y:S01]  /*03f0*/  FMUL R10, R10, R15.reuse ;  /* 0x0000000f0a0a7220 */ /* 0x080fe20000400000 */
[----:B------:R-:W-:-:S03]  /*0400*/  FMUL R16, R16, R15 ;  /* 0x0000000f10107220 */ /* 0x000fc60000400000 */
[C-C-:B--2---:R-:W-:Y:S01]  /*0410*/  FFMA R10, R6.reuse, R10, R7.reuse ;  /* 0x0000000a060a7223 */ /* 0x144fe20000000007 */
[----:B------:R-:W-:Y:S01]  /*0420*/  FFMA R16, R6, R16, R7 ;  /* 0x0000001006107223 */ /* 0x000fe20000000007 */
[----:B------:R-:W-:-:S03]  /*0430*/  LEA R11, R11, R20, 0xd ;  /* 0x000000140b0b7211 */ /* 0x000fc600078e68ff */
[----:B------:R-:W-:Y:S02]  /*0440*/  FSETP.GEU.AND P0, PT, R10, RZ, PT ;  /* 0x000000ff0a00720b */ /* 0x000fe40003f0e000 */
[----:B------:R-:W-:Y:S01]  /*0450*/  FSETP.GEU.AND P1, PT, R16, RZ, PT ;  /* 0x000000ff1000720b */ /* 0x000fe20003f2e000 */
[----:B0-----:R-:W-:Y:S01]  /*0460*/  IMAD.WIDE R8, R11, 0x4, R8 ;  /* 0x000000040b087825 */ /* 0x001fe200078e0208 */
[----:B------:R-:W-:Y:S02]  /*0470*/  FSEL R10, R10, RZ, P0 ;  /* 0x000000ff0a0a7208 */ /* 0x000fe40000000000 */
[----:B------:R-:W-:Y:S01]  /*0480*/  FSEL R11, R16, RZ, P1 ;  /* 0x000000ff100b7208 */ /* 0x000fe20000800000 */
[----:B------:R-:W-:Y:S04]  /*0490*/  STG.E.64 desc[UR4][R2.64], R4 ;  /* 0x0000000402007986 */ /* 0x000fe8000c101b04 */
[----:B------:R-:W-:Y:S01]  /*04a0*/  STG.E.64 desc[UR4][R8.64], R10 ;  /* 0x0000000a08007986 */ /* 0x000fe2000c101b04 */
[----:B------:R-:W-:Y:S05]  /*04b0*/  EXIT ;  /* 0x000000000000794d */ /* 0x000fea0003800000 */
.L_x_0:
[----:B------:R-:W-:-:S00]  /*04c0*/  BRA `(.L_x_0) ;  /* 0xfffffffc00fc7947 */ /* 0x000fc0000383ffff */
[----:B------:R-:W-:-:S00]  /*04d0*/  NOP ;  /* 0x0000000000007918 */ /* 0x000fc00000000000 */
        /* <DEDUP_REMOVED lines=10> */
.L_x_1:


//--------------------- .nv.global.init           --------------------------
	.section	.nv.global.init,"aw",@progbits
.nv.global.init:
	.type		_$_str,@object
	.size		_$_str,(_$_str_$_2 - _$_str)
_$_str:
        /*0000*/ 	.byte	0x5f, 0x5f, 0x43, 0x55, 0x44, 0x41, 0x5f, 0x46, 0x54, 0x5a, 0x00
	.type		_$_str_$_2,@object
	.size		_$_str_$_2,(.L_1 - _$_str_$_2)
_$_str_$_2:
        /*000b*/ 	.byte	0x5f, 0x5f, 0x43, 0x55, 0x44, 0x41, 0x5f, 0x50, 0x52, 0x45, 0x43, 0x5f, 0x53, 0x51, 0x52, 0x54
        /*001b*/ 	.byte	0x00
.L_1:


//--------------------- .nv.constant0.triton_poi_fused_clone_convolution_7 --------------------------
	.section	.nv.constant0.triton_poi_fused_clone_convolution_7,"a",@progbits
	.sectionflags	@""
	.align	4
.nv.constant0.triton_poi_fused_clone_convolution_7:
	.zero		588
